	.headerflags	@"EF_CUDA_TEXMODE_UNIFIED EF_CUDA_64BIT_ADDRESS EF_CUDA_ACCELERATORS EF_CUDA_SM90 EF_CUDA_VIRTUAL_SM(EF_CUDA_SM90)"
	.elftype	@"ET_EXEC"


//--------------------- .nv.info                  --------------------------
	.section	.nv.info,"",@"SHT_CUDA_INFO"
	.align	4


	//----- nvinfo : EIATTR_REGCOUNT
	.align		4
        /*0000*/ 	.byte	0x04, 0x2f
        /*0002*/ 	.short	(.L_1 - .L_0)
	.align		4
.L_0:
        /*0004*/ 	.word	index@(triton_poi_fused_convolution_2)
        /*0008*/ 	.word	0x0000000c


	//----- nvinfo : EIATTR_MIN_STACK_SIZE
	.align		4
.L_1:
        /*000c*/ 	.byte	0x04, 0x12
        /*000e*/ 	.short	(.L_3 - .L_2)
	.align		4
.L_2:
        /*0010*/ 	.word	index@(triton_poi_fused_convolution_2)
        /*0014*/ 	.word	0x00000000


	//----- nvinfo : EIATTR_FRAME_SIZE
	.align		4
.L_3:
        /*0018*/ 	.byte	0x04, 0x11
        /*001a*/ 	.short	(.L_5 - .L_4)
	.align		4
.L_4:
        /*001c*/ 	.word	index@(triton_poi_fused_convolution_2)
        /*0020*/ 	.word	0x00000000


	//----- nvinfo : EIATTR_MIN_STACK_SIZE
	.align		4
.L_5:
        /*0024*/ 	.byte	0x04, 0x12
        /*0026*/ 	.short	(.L_7 - .L_6)
	.align		4
.L_6:
        /*0028*/ 	.word	index@(triton_poi_fused_convolution_2)
        /*002c*/ 	.word	0x00000000
.L_7:


//--------------------- .nv.info.triton_poi_fused_convolution_2 --------------------------
	.section	.nv.info.triton_poi_fused_convolution_2,"",@"SHT_CUDA_INFO"
	.sectionflags	@""
	.align	4


	//----- nvinfo : EIATTR_CUDA_API_VERSION
	.align		4
        /*0000*/ 	.byte	0x04, 0x37
        /*0002*/ 	.short	(.L_9 - .L_8)
.L_8:
        /*0004*/ 	.word	0x0000007c


	//----- nvinfo : EIATTR_KPARAM_INFO
	.align		4
.L_9:
        /*0008*/ 	.byte	0x04, 0x17
        /*000a*/ 	.short	(.L_11 - .L_10)
.L_10:
        /*000c*/ 	.word	0x00000000
        /*0010*/ 	.short	0x0002
        /*0012*/ 	.short	0x0010
        /*0014*/ 	.byte	0x00, 0xf0, 0x11, 0x00


	//----- nvinfo : EIATTR_KPARAM_INFO
	.align		4
.L_11:
        /*0018*/ 	.byte	0x04, 0x17
        /*001a*/ 	.short	(.L_13 - .L_12)
.L_12:
        /*001c*/ 	.word	0x00000000
        /*0020*/ 	.short	0x0001
        /*0022*/ 	.short	0x0008
        /*0024*/ 	.byte	0x00, 0xf4, 0x21, 0x00


	//----- nvinfo : EIATTR_KPARAM_INFO
	.align		4
.L_13:
        /*0028*/ 	.byte	0x04, 0x17
        /*002a*/ 	.short	(.L_15 - .L_14)
.L_14:
        /*002c*/ 	.word	0x00000000
        /*0030*/ 	.short	0x0000
        /*0032*/ 	.short	0x0000
        /*0034*/ 	.byte	0x00, 0xf4, 0x21, 0x00


	//----- nvinfo : EIATTR_SPARSE_MMA_MASK
	.align		4
.L_15:
        /*0038*/ 	.byte	0x03, 0x50
        /*003a*/ 	.short	0x0000


	//----- nvinfo : EIATTR_MAXREG_COUNT
	.align		4
        /*003c*/ 	.byte	0x03, 0x1b
        /*003e*/ 	.short	0x00ff


	//----- nvinfo : EIATTR_EXIT_INSTR_OFFSETS
	.align		4
        /*0040*/ 	.byte	0x04, 0x1c
        /*0042*/ 	.short	(.L_17 - .L_16)


	//   ....[0]....
.L_16:
        /*0044*/ 	.word	0x00000180


	//----- nvinfo : EIATTR_REQNTID
	.align		4
.L_17:
        /*0048*/ 	.byte	0x04, 0x10
        /*004a*/ 	.short	(.L_19 - .L_18)
.L_18:
        /*004c*/ 	.word	0x00000100
        /*0050*/ 	.word	0x00000001
        /*0054*/ 	.word	0x00000001


	//----- nvinfo : EIATTR_CBANK_PARAM_SIZE
	.align		4
.L_19:
        /*0058*/ 	.byte	0x03, 0x19
        /*005a*/ 	.short	0x0014


	//----- nvinfo : EIATTR_PARAM_CBANK
	.align		4
        /*005c*/ 	.byte	0x04, 0x0a
        /*005e*/ 	.short	(.L_21 - .L_20)
	.align		4
.L_20:
        /*0060*/ 	.word	index@(.nv.constant0.triton_poi_fused_convolution_2)
        /*0064*/ 	.short	0x0210
        /*0066*/ 	.short	0x0014


	//----- nvinfo : EIATTR_SW_WAR
	.align		4
.L_21:
        /*0068*/ 	.byte	0x04, 0x36
        /*006a*/ 	.short	(.L_23 - .L_22)
.L_22:
        /*006c*/ 	.word	0x00000008
.L_23:


//--------------------- .nv.callgraph             --------------------------
	.section	.nv.callgraph,"",@"SHT_CUDA_CALLGRAPH"
	.align	4
	.sectionentsize	8
	.align		4
        /*0000*/ 	.word	0x00000000
	.align		4
        /*0004*/ 	.word	0xffffffff
	.align		4
        /*0008*/ 	.word	0x00000000
	.align		4
        /*000c*/ 	.word	0xfffffffe
	.align		4
        /*0010*/ 	.word	0x00000000
	.align		4
        /*0014*/ 	.word	0xfffffffd
	.align		4
        /*0018*/ 	.word	0x00000000
	.align		4
        /*001c*/ 	.word	0xfffffffc


//--------------------- .text.triton_poi_fused_convolution_2 --------------------------
	.section	.text.triton_poi_fused_convolution_2,"ax",@progbits
	.align	128
        .global         triton_poi_fused_convolution_2
        .type           triton_poi_fused_convolution_2,@function
        .size           triton_poi_fused_convolution_2,(.L_x_1 - triton_poi_fused_convolution_2)
        .other          triton_poi_fused_convolution_2,@"STO_CUDA_ENTRY STV_DEFAULT"
triton_poi_fused_convolution_2:
.text.triton_poi_fused_convolution_2:
[----:B------:R-:W-:Y:S01]  /*0000*/  LDC R1, c[0x0][0x28] ;  /* 0x00000a00ff017b82 */ /* 0x000fe20000000800 */
[----:B------:R-:W1:Y:S07]  /*0010*/  S2R R0, SR_TID.X ;  /* 0x0000000000007919 */ /* 0x000e6e0000002100 */
[----:B------:R-:W2:Y:S01]  /*0020*/  LDC.64 R4, c[0x0][0x218] ;  /* 0x00008600ff047b82 */ /* 0x000ea20000000a00 */
[----:B------:R-:W-:Y:S01]  /*0030*/  ULDC.64 UR4, c[0x0][0x208] ;  /* 0x0000820000047ab9 */ /* 0x000fe20000000a00 */
[----:B------:R-:W3:Y:S01]  /*0040*/  S2R R7, SR_CTAID.X ;  /* 0x0000000000077919 */ /* 0x000ee20000002500 */
[----:B-1----:R-:W-:Y:S01]  /*0050*/  IMAD.SHL.U32 R0, R0, 0x2, RZ ;  /* 0x0000000200007824 */ /* 0x002fe200078e00ff */
[----:B---3--:R-:W-:-:S04]  /*0060*/  SHF.R.S32.HI R2, RZ, 0x16, R7 ;  /* 0x00000016ff027819 */ /* 0x008fc80000011407 */
[----:B------:R-:W-:Y:S02]  /*0070*/  LOP3.LUT R0, R0, 0x1fe, RZ, 0xc0, !PT ;  /* 0x000001fe00007812 */ /* 0x000fe400078ec0ff */
[----:B------:R-:W-:Y:S02]  /*0080*/  SGXT R2, R2, 0x1 ;  /* 0x000000010202781a */ /* 0x000fe40000000200 */
[----:B------:R-:W-:-:S04]  /*0090*/  LEA R7, R7, R0, 0x9 ;  /* 0x0000000007077211 */ /* 0x000fc800078e48ff */
[----:B------:R-:W-:Y:S02]  /*00a0*/  LEA.HI R0, R2, R7, RZ, 0xc ;  /* 0x0000000702007211 */ /* 0x000fe400078f60ff */
[----:B------:R-:W1:Y:S02]  /*00b0*/  LDC.64 R2, c[0x0][0x210] ;  /* 0x00008400ff027b82 */ /* 0x000e640000000a00 */
[----:B------:R-:W-:-:S05]  /*00c0*/  SHF.R.S32.HI R0, RZ, 0xc, R0 ;  /* 0x0000000cff007819 */ /* 0x000fca0000011400 */
[----:B------:R-:W-:-:S05]  /*00d0*/  IMAD.HI R6, R0, 0x4ec4ec4f, RZ ;  /* 0x4ec4ec4f00067827 */ /* 0x000fca00078e02ff */
[----:B------:R-:W-:-:S04]  /*00e0*/  SHF.R.U32.HI R9, RZ, 0x1f, R6 ;  /* 0x0000001fff097819 */ /* 0x000fc80000011606 */
[----:B------:R-:W-:-:S05]  /*00f0*/  LEA.HI.SX32 R9, R6, R9, 0x1c ;  /* 0x0000000906097211 */ /* 0x000fca00078fe2ff */
[----:B------:R-:W-:Y:S02]  /*0100*/  IMAD R9, R9, -0x34, R0 ;  /* 0xffffffcc09097824 */ /* 0x000fe400078e0200 */
[----:B-1----:R-:W-:-:S04]  /*0110*/  IMAD.WIDE R2, R7, 0x4, R2 ;  /* 0x0000000407027825 */ /* 0x002fc800078e0202 */
[----:B--2---:R-:W-:Y:S01]  /*0120*/  IMAD.WIDE R4, R9, 0x4, R4 ;  /* 0x0000000409047825 */ /* 0x004fe200078e0204 */
[----:B------:R-:W2:Y:S05]  /*0130*/  LDG.E.64 R6, desc[UR4][R2.64] ;  /* 0x0000000402067981 */ /* 0x000eaa000c1e1b00 */
[----:B------:R-:W2:Y:S02]  /*0140*/  LDG.E.EL R4, desc[UR4][R4.64] ;  /* 0x0000000404047981 */ /* 0x000ea4000c2e1900 */
[--C-:B--2---:R-:W-:Y:S01]  /*0150*/  FADD R6, R6, R4.reuse ;  /* 0x0000000406067221 */ /* 0x104fe20000000000 */
[----:B------:R-:W-:-:S05]  /*0160*/  FADD R7, R7, R4 ;  /* 0x0000000407077221 */ /* 0x000fca0000000000 */
[----:B------:R-:W-:Y:S01]  /*0170*/  STG.E.64 desc[UR4][R2.64], R6 ;  /* 0x0000000602007986 */ /* 0x000fe2000c101b04 */
[----:B------:R-:W-:Y:S05]  /*0180*/  EXIT ;  /* 0x000000000000794d */ /* 0x000fea0003800000 */
.L_x_0:
[----:B------:R-:W-:-:S00]  /*0190*/  BRA `(.L_x_0) ;  /* 0xfffffffc00fc7947 */ /* 0x000fc0000383ffff */
[----:B------:R-:W-:-:S00]  /*01a0*/  NOP ;  /* 0x0000000000007918 */ /* 0x000fc00000000000 */
        /* <DEDUP_REMOVED lines=13> */
.L_x_1:


//--------------------- .nv.constant0.triton_poi_fused_convolution_2 --------------------------
	.section	.nv.constant0.triton_poi_fused_convolution_2,"a",@progbits
	.sectionflags	@""
	.align	4
.nv.constant0.triton_poi_fused_convolution_2:
	.zero		548
